//
// Generated by NVIDIA NVVM Compiler
//
// Compiler Build ID: CL-36424714
// Cuda compilation tools, release 13.0, V13.0.88
// Based on NVVM 20.0.0
//

.version 9.0
.target sm_100
.address_size 64

	// .globl	_Z16histogram_kernelPKcPj
// _ZZ16histogram_kernelPKcPjE16shared_histogram has been demoted

.visible .entry _Z16histogram_kernelPKcPj(
	.param .u64 .ptr .align 1 _Z16histogram_kernelPKcPj_param_0,
	.param .u64 .ptr .align 1 _Z16histogram_kernelPKcPj_param_1
)
{
	.reg .pred 	%p<14>;
	.reg .b16 	%rs<8>;
	.reg .b32 	%r<117>;
	.reg .b64 	%rd<21>;
	// demoted variable
	.shared .align 4 .b8 _ZZ16histogram_kernelPKcPjE16shared_histogram[256];
	ld.param.u64 	%rd6, [_Z16histogram_kernelPKcPj_param_0];
	ld.param.u64 	%rd7, [_Z16histogram_kernelPKcPj_param_1];
	cvta.to.global.u64 	%rd1, %rd7;
	mov.u32 	%r51, %ctaid.x;
	mov.u32 	%r1, %ntid.x;
	mov.u32 	%r116, %tid.x;
	mad.lo.s32 	%r3, %r51, %r1, %r116;
	setp.gt.u32 	%p1, %r116, 63;
	@%p1 bra 	$L__BB0_7;
	add.s32 	%r52, %r116, %r1;
	max.u32 	%r53, %r52, 64;
	setp.lt.u32 	%p2, %r52, 64;
	selp.u32 	%r54, 1, 0, %p2;
	add.s32 	%r55, %r52, %r54;
	sub.s32 	%r56, %r53, %r55;
	div.u32 	%r57, %r56, %r1;
	add.s32 	%r4, %r57, %r54;
	and.b32  	%r58, %r4, 3;
	setp.eq.s32 	%p3, %r58, 3;
	mov.u32 	%r108, %r116;
	@%p3 bra 	$L__BB0_4;
	add.s32 	%r59, %r4, 1;
	and.b32  	%r60, %r59, 3;
	shl.b32 	%r61, %r116, 2;
	mov.u32 	%r62, _ZZ16histogram_kernelPKcPjE16shared_histogram;
	add.s32 	%r105, %r62, %r61;
	shl.b32 	%r6, %r1, 2;
	neg.s32 	%r104, %r60;
	mad.lo.s32 	%r108, %r1, %r60, %r116;
$L__BB0_3:
	.pragma "nounroll";
	mov.b32 	%r63, 0;
	st.shared.u32 	[%r105], %r63;
	add.s32 	%r105, %r105, %r6;
	add.s32 	%r104, %r104, 1;
	setp.ne.s32 	%p4, %r104, 0;
	@%p4 bra 	$L__BB0_3;
$L__BB0_4:
	setp.lt.u32 	%p5, %r4, 3;
	@%p5 bra 	$L__BB0_7;
	shl.b32 	%r14, %r1, 2;
	shl.b32 	%r64, %r108, 2;
	mov.u32 	%r65, _ZZ16histogram_kernelPKcPjE16shared_histogram;
	add.s32 	%r107, %r65, %r64;
	shl.b32 	%r16, %r1, 4;
	shl.b32 	%r17, %r1, 3;
	mul.lo.s32 	%r18, %r1, 12;
$L__BB0_6:
	mov.b32 	%r66, 0;
	st.shared.u32 	[%r107], %r66;
	add.s32 	%r67, %r107, %r14;
	st.shared.u32 	[%r67], %r66;
	add.s32 	%r68, %r107, %r17;
	st.shared.u32 	[%r68], %r66;
	add.s32 	%r69, %r107, %r18;
	st.shared.u32 	[%r69], %r66;
	add.s32 	%r108, %r108, %r14;
	add.s32 	%r107, %r107, %r16;
	setp.lt.u32 	%p6, %r108, 64;
	@%p6 bra 	$L__BB0_6;
$L__BB0_7:
	bar.sync 	0;
	setp.gt.s32 	%p7, %r3, 134217727;
	@%p7 bra 	$L__BB0_9;
	cvt.s64.s32 	%rd8, %r3;
	cvta.to.global.u64 	%rd9, %rd6;
	add.s64 	%rd10, %rd9, %rd8;
	ld.global.s8 	%rs1, [%rd10];
	shl.b16 	%rs2, %rs1, 6;
	add.s16 	%rs3, %rs2, -4160;
	mul.hi.s16 	%rs4, %rs3, 5243;
	shr.u16 	%rs5, %rs4, 15;
	shr.s16 	%rs6, %rs4, 2;
	add.s16 	%rs7, %rs6, %rs5;
	mul.wide.s16 	%r70, %rs7, 4;
	mov.u32 	%r71, _ZZ16histogram_kernelPKcPjE16shared_histogram;
	add.s32 	%r72, %r71, %r70;
	atom.shared.add.u32 	%r73, [%r72], 1;
$L__BB0_9:
	setp.gt.u32 	%p8, %r116, 63;
	bar.sync 	0;
	@%p8 bra 	$L__BB0_16;
	add.s32 	%r74, %r116, %r1;
	max.u32 	%r75, %r74, 64;
	setp.lt.u32 	%p9, %r74, 64;
	selp.u32 	%r76, 1, 0, %p9;
	add.s32 	%r77, %r74, %r76;
	sub.s32 	%r78, %r75, %r77;
	div.u32 	%r79, %r78, %r1;
	add.s32 	%r23, %r79, %r76;
	and.b32  	%r80, %r23, 3;
	setp.eq.s32 	%p10, %r80, 3;
	@%p10 bra 	$L__BB0_13;
	add.s32 	%r81, %r23, 1;
	and.b32  	%r82, %r81, 3;
	shl.b32 	%r83, %r116, 2;
	mov.u32 	%r84, _ZZ16histogram_kernelPKcPjE16shared_histogram;
	add.s32 	%r110, %r84, %r83;
	shl.b32 	%r25, %r1, 2;
	mul.wide.u32 	%rd11, %r116, 4;
	add.s64 	%rd20, %rd1, %rd11;
	mul.wide.u32 	%rd3, %r1, 4;
	neg.s32 	%r109, %r82;
	mad.lo.s32 	%r116, %r1, %r82, %r116;
$L__BB0_12:
	.pragma "nounroll";
	ld.shared.u32 	%r85, [%r110];
	atom.global.add.u32 	%r86, [%rd20], %r85;
	add.s32 	%r110, %r110, %r25;
	add.s64 	%rd20, %rd20, %rd3;
	add.s32 	%r109, %r109, 1;
	setp.ne.s32 	%p11, %r109, 0;
	@%p11 bra 	$L__BB0_12;
$L__BB0_13:
	setp.lt.u32 	%p12, %r23, 3;
	@%p12 bra 	$L__BB0_16;
	shl.b32 	%r87, %r1, 1;
	add.s32 	%r115, %r116, %r87;
	shl.b32 	%r34, %r1, 2;
	mad.lo.s32 	%r114, %r1, 3, %r116;
	add.s32 	%r113, %r1, %r116;
	shl.b32 	%r88, %r116, 2;
	mov.u32 	%r89, _ZZ16histogram_kernelPKcPjE16shared_histogram;
	add.s32 	%r112, %r89, %r88;
	shl.b32 	%r38, %r1, 4;
	shl.b32 	%r39, %r1, 3;
	mul.lo.s32 	%r40, %r1, 12;
$L__BB0_15:
	mul.wide.u32 	%rd12, %r116, 4;
	add.s64 	%rd13, %rd1, %rd12;
	ld.shared.u32 	%r90, [%r112];
	atom.global.add.u32 	%r91, [%rd13], %r90;
	add.s32 	%r92, %r116, %r1;
	mul.wide.u32 	%rd14, %r113, 4;
	add.s64 	%rd15, %rd1, %rd14;
	add.s32 	%r93, %r112, %r34;
	ld.shared.u32 	%r94, [%r93];
	atom.global.add.u32 	%r95, [%rd15], %r94;
	add.s32 	%r96, %r92, %r1;
	mul.wide.u32 	%rd16, %r115, 4;
	add.s64 	%rd17, %rd1, %rd16;
	add.s32 	%r97, %r112, %r39;
	ld.shared.u32 	%r98, [%r97];
	atom.global.add.u32 	%r99, [%rd17], %r98;
	add.s32 	%r100, %r96, %r1;
	mul.wide.u32 	%rd18, %r114, 4;
	add.s64 	%rd19, %rd1, %rd18;
	add.s32 	%r101, %r112, %r40;
	ld.shared.u32 	%r102, [%r101];
	atom.global.add.u32 	%r103, [%rd19], %r102;
	add.s32 	%r116, %r100, %r1;
	add.s32 	%r115, %r115, %r34;
	add.s32 	%r114, %r114, %r34;
	add.s32 	%r113, %r113, %r34;
	add.s32 	%r112, %r112, %r38;
	setp.lt.u32 	%p13, %r116, 64;
	@%p13 bra 	$L__BB0_15;
$L__BB0_16:
	ret;

}


// ===== COMPILED SASS (sm_100) =====

	.target	sm_100

	.elftype	@"ET_EXEC"


//--------------------- .note.nv.tkinfo           --------------------------
	.section	.note.nv.tkinfo,"",@"SHT_NOTE"
	.sectionflags	@"SHF_NOTE_NV_TKINFO"
	.tkinfo
        /*0018*/ 	.word	0x00000002
        /*0030*/ 	.string	""
        /*0030*/ 	.string	"ptxas"
        /*0030*/ 	.string	"Cuda compilation tools, release 13.0, V13.0.88"
        /*0030*/ 	.string	"Build cuda_13.0.r13.0/compiler.36424714_0"
        /*0030*/ 	.string	"-arch sm_100 -m 64 "



//--------------------- .note.nv.cuinfo           --------------------------
	.section	.note.nv.cuinfo,"",@"SHT_NOTE"
	.sectionflags	@"SHF_NOTE_NV_CUINFO"
        /*0018*/ 	.short	0x0002
        /*001a*/ 	.short	0x0064
        /*001c*/ 	.short	0x0082
	.zero		2


//--------------------- .nv.info                  --------------------------
	.section	.nv.info,"",@"SHT_CUDA_INFO"
	.align	4


	//----- nvinfo : EIATTR_REGCOUNT
	.align		4
        /*0000*/ 	.byte	0x04, 0x2f
        /*0002*/ 	.short	(.L_1 - .L_0)
	.align		4
.L_0:
        /*0004*/ 	.word	index@(_Z16histogram_kernelPKcPj)
        /*0008*/ 	.word	0x0000001a


	//----- nvinfo : EIATTR_FRAME_SIZE
	.align		4
.L_1:
        /*000c*/ 	.byte	0x04, 0x11
        /*000e*/ 	.short	(.L_3 - .L_2)
	.align		4
.L_2:
        /*0010*/ 	.word	index@(_Z16histogram_kernelPKcPj)
        /*0014*/ 	.word	0x00000000


	//----- nvinfo : EIATTR_MIN_STACK_SIZE
	.align		4
.L_3:
        /*0018*/ 	.byte	0x04, 0x12
        /*001a*/ 	.short	(.L_5 - .L_4)
	.align		4
.L_4:
        /*001c*/ 	.word	index@(_Z16histogram_kernelPKcPj)
        /*0020*/ 	.word	0x00000000
.L_5:


//--------------------- .nv.compat                --------------------------
	.section	.nv.compat,"",@"SHT_CUDA_COMPAT_INFO"
	.align	4
        /*0000*/ 	.byte	0x02, 0x09, 0x00, 0x00, 0x02, 0x02, 0x01, 0x00, 0x02, 0x05, 0x05, 0x00, 0x03, 0x07, 0x01, 0x01
        /*0010*/ 	.byte	0x02, 0x03, 0x00, 0x00, 0x02, 0x06, 0x01, 0x00, 0x04, 0x0b, 0x08, 0x00, 0x09, 0x00, 0x00, 0x00
        /*0020*/ 	.byte	0x00, 0x00, 0x00, 0x00


//--------------------- .nv.info._Z16histogram_kernelPKcPj --------------------------
	.section	.nv.info._Z16histogram_kernelPKcPj,"",@"SHT_CUDA_INFO"
	.sectionflags	@""
	.align	4


	//----- nvinfo : EIATTR_CUDA_API_VERSION
	.align		4
        /*0000*/ 	.byte	0x04, 0x37
        /*0002*/ 	.short	(.L_7 - .L_6)
.L_6:
        /*0004*/ 	.word	0x00000082


	//----- nvinfo : EIATTR_KPARAM_INFO
	.align		4
.L_7:
        /*0008*/ 	.byte	0x04, 0x17
        /*000a*/ 	.short	(.L_9 - .L_8)
.L_8:
        /*000c*/ 	.word	0x00000000
        /*0010*/ 	.short	0x0001
        /*0012*/ 	.short	0x0008
        /*0014*/ 	.byte	0x00, 0xf5, 0x21, 0x00


	//----- nvinfo : EIATTR_KPARAM_INFO
	.align		4
.L_9:
        /*0018*/ 	.byte	0x04, 0x17
        /*001a*/ 	.short	(.L_11 - .L_10)
.L_10:
        /*001c*/ 	.word	0x00000000
        /*0020*/ 	.short	0x0000
        /*0022*/ 	.short	0x0000
        /*0024*/ 	.byte	0x00, 0xf5, 0x21, 0x00


	//----- nvinfo : EIATTR_SPARSE_MMA_MASK
	.align		4
.L_11:
        /*0028*/ 	.byte	0x03, 0x50
        /*002a*/ 	.short	0x0000


	//----- nvinfo : EIATTR_MAXREG_COUNT
	.align		4
        /*002c*/ 	.byte	0x03, 0x1b
        /*002e*/ 	.short	0x00ff


	//----- nvinfo : EIATTR_NUM_BARRIERS
	.align		4
        /*0030*/ 	.byte	0x02, 0x4c
        /*0032*/ 	.byte	0x01
	.zero		1


	//----- nvinfo : EIATTR_MERCURY_ISA_VERSION
	.align		4
        /*0034*/ 	.byte	0x03, 0x5f
        /*0036*/ 	.short	0x0101


	//----- nvinfo : EIATTR_VRC_CTA_INIT_COUNT
	.align		4
        /*0038*/ 	.byte	0x02, 0x4a
	.zero		1
	.zero		1


	//----- nvinfo : EIATTR_EXIT_INSTR_OFFSETS
	.align		4
        /*003c*/ 	.byte	0x04, 0x1c
        /*003e*/ 	.short	(.L_13 - .L_12)


	//   ....[0]....
.L_12:
        /*0040*/ 	.word	0x000005e0


	//   ....[1]....
        /*0044*/ 	.word	0x000008e0


	//   ....[2]....
        /*0048*/ 	.word	0x00000ae0


	//----- nvinfo : EIATTR_CRS_STACK_SIZE
	.align		4
.L_13:
        /*004c*/ 	.byte	0x04, 0x1e
        /*004e*/ 	.short	(.L_15 - .L_14)
.L_14:
        /*0050*/ 	.word	0x00000000


	//----- nvinfo : EIATTR_CBANK_PARAM_SIZE
	.align		4
.L_15:
        /*0054*/ 	.byte	0x03, 0x19
        /*0056*/ 	.short	0x0010


	//----- nvinfo : EIATTR_PARAM_CBANK
	.align		4
        /*0058*/ 	.byte	0x04, 0x0a
        /*005a*/ 	.short	(.L_17 - .L_16)
	.align		4
.L_16:
        /*005c*/ 	.word	index@(.nv.constant0._Z16histogram_kernelPKcPj)
        /*0060*/ 	.short	0x0380
        /*0062*/ 	.short	0x0010


	//----- nvinfo : EIATTR_SW_WAR
	.align		4
.L_17:
        /*0064*/ 	.byte	0x04, 0x36
        /*0066*/ 	.short	(.L_19 - .L_18)
.L_18:
        /*0068*/ 	.word	0x00000008
.L_19:


//--------------------- .nv.callgraph             --------------------------
	.section	.nv.callgraph,"",@"SHT_CUDA_CALLGRAPH"
	.align	4
	.sectionentsize	8
	.align		4
        /*0000*/ 	.word	0x00000000
	.align		4
        /*0004*/ 	.word	0xffffffff
	.align		4
        /*0008*/ 	.word	0x00000000
	.align		4
        /*000c*/ 	.word	0xfffffffe
	.align		4
        /*0010*/ 	.word	0x00000000
	.align		4
        /*0014*/ 	.word	0xfffffffd
	.align		4
        /*0018*/ 	.word	0x00000000
	.align		4
        /*001c*/ 	.word	0xfffffffc


//--------------------- .text._Z16histogram_kernelPKcPj --------------------------
	.section	.text._Z16histogram_kernelPKcPj,"ax",@progbits
	.align	128
        .global         _Z16histogram_kernelPKcPj
        .type           _Z16histogram_kernelPKcPj,@function
        .size           _Z16histogram_kernelPKcPj,(.L_x_13 - _Z16histogram_kernelPKcPj)
        .other          _Z16histogram_kernelPKcPj,@"STO_CUDA_ENTRY STV_DEFAULT"
_Z16histogram_kernelPKcPj:
.text._Z16histogram_kernelPKcPj:
[----:B------:R-:W-:Y:S01]  /*0000*/  LDC R1, c[0x0][0x37c] ;  /* 0x0000df00ff017b82 */ /* 0x000fe20000000800 */
[----:B------:R-:W0:Y:S07]  /*0010*/  S2R R0, SR_TID.X ;  /* 0x0000000000007919 */ /* 0x000e2e0000002100 */
[----:B------:R-:W1:Y:S01]  /*0020*/  S2UR UR4, SR_CTAID.X ;  /* 0x00000000000479c3 */ /* 0x000e620000002500 */
[----:B------:R-:W-:Y:S07]  /*0030*/  BSSY.RECONVERGENT B0, `(.L_x_0) ;  /* 0x0000041000007945 */ /* 0x000fee0003800200 */
[----:B------:R-:W1:Y:S01]  /*0040*/  LDC R3, c[0x0][0x360] ;  /* 0x0000d800ff037b82 */ /* 0x000e620000000800 */
[----:B0-----:R-:W-:Y:S01]  /*0050*/  ISETP.GT.U32.AND P0, PT, R0, 0x3f, PT ;  /* 0x0000003f0000780c */ /* 0x001fe20003f04070 */
[----:B-1----:R-:W-:-:S12]  /*0060*/  IMAD R10, R3, UR4, R0 ;  /* 0x00000004030a7c24 */ /* 0x002fd8000f8e0200 */
[----:B------:R-:W-:Y:S05]  /*0070*/  @P0 BRA `(.L_x_1) ;  /* 0x0000000000f00947 */ /* 0x000fea0003800000 */
[----:B------:R-:W0:Y:S01]  /*0080*/  I2F.U32.RP R8, R3 ;  /* 0x0000000300087306 */ /* 0x000e220000209000 */
[----:B------:R-:W-:Y:S01]  /*0090*/  IMAD.IADD R2, R0, 0x1, R3 ;  /* 0x0000000100027824 */ /* 0x000fe200078e0203 */
[----:B------:R-:W-:Y:S01]  /*00a0*/  ISETP.NE.U32.AND P2, PT, R3, RZ, PT ;  /* 0x000000ff0300720c */ /* 0x000fe20003f45070 */
[----:B------:R-:W-:Y:S03]  /*00b0*/  BSSY.RECONVERGENT B1, `(.L_x_2) ;  /* 0x0000028000017945 */ /* 0x000fe60003800200 */
[C---:B------:R-:W-:Y:S02]  /*00c0*/  ISETP.GE.U32.AND P0, PT, R2.reuse, 0x40, PT ;  /* 0x000000400200780c */ /* 0x040fe40003f06070 */
[----:B------:R-:W-:Y:S01]  /*00d0*/  VIMNMX.U32 R7, PT, PT, R2, 0x40, !PT ;  /* 0x0000004002077848 */ /* 0x000fe20007fe0000 */
[----:B0-----:R-:W0:Y:S02]  /*00e0*/  MUFU.RCP R8, R8 ;  /* 0x0000000800087308 */ /* 0x001e240000001000 */
[----:B0-----:R-:W-:-:S06]  /*00f0*/  VIADD R4, R8, 0xffffffe ;  /* 0x0ffffffe08047836 */ /* 0x001fcc0000000000 */
[----:B------:R0:W1:Y:S02]  /*0100*/  F2I.FTZ.U32.TRUNC.NTZ R5, R4 ;  /* 0x0000000400057305 */ /* 0x000064000021f000 */
[----:B0-----:R-:W-:Y:S02]  /*0110*/  IMAD.MOV.U32 R4, RZ, RZ, RZ ;  /* 0x000000ffff047224 */ /* 0x001fe400078e00ff */
[----:B-1----:R-:W-:-:S04]  /*0120*/  IMAD.MOV R6, RZ, RZ, -R5 ;  /* 0x000000ffff067224 */ /* 0x002fc800078e0a05 */
[----:B------:R-:W-:Y:S01]  /*0130*/  IMAD R9, R6, R3, RZ ;  /* 0x0000000306097224 */ /* 0x000fe200078e02ff */
[----:B------:R-:W-:-:S03]  /*0140*/  SEL R6, RZ, 0x1, P0 ;  /* 0x00000001ff067807 */ /* 0x000fc60000000000 */
[----:B------:R-:W-:Y:S01]  /*0150*/  IMAD.HI.U32 R5, R5, R9, R4 ;  /* 0x0000000905057227 */ /* 0x000fe200078e0004 */
[----:B------:R-:W-:-:S05]  /*0160*/  IADD3 R2, PT, PT, R7, -R2, -R6 ;  /* 0x8000000207027210 */ /* 0x000fca0007ffe806 */
[----:B------:R-:W-:-:S05]  /*0170*/  IMAD.HI.U32 R5, R5, R2, RZ ;  /* 0x0000000205057227 */ /* 0x000fca00078e00ff */
[----:B------:R-:W-:-:S05]  /*0180*/  IADD3 R4, PT, PT, -R5, RZ, RZ ;  /* 0x000000ff05047210 */ /* 0x000fca0007ffe1ff */
[----:B------:R-:W-:-:S05]  /*0190*/  IMAD R2, R3, R4, R2 ;  /* 0x0000000403027224 */ /* 0x000fca00078e0202 */
[----:B------:R-:W-:-:S13]  /*01a0*/  ISETP.GE.U32.AND P0, PT, R2, R3, PT ;  /* 0x000000030200720c */ /* 0x000fda0003f06070 */
[----:B------:R-:W-:Y:S02]  /*01b0*/  @P0 IMAD.IADD R2, R2, 0x1, -R3 ;  /* 0x0000000102020824 */ /* 0x000fe400078e0a03 */
[----:B------:R-:W-:-:S03]  /*01c0*/  @P0 VIADD R5, R5, 0x1 ;  /* 0x0000000105050836 */ /* 0x000fc60000000000 */
[----:B------:R-:W-:-:S13]  /*01d0*/  ISETP.GE.U32.AND P1, PT, R2, R3, PT ;  /* 0x000000030200720c */ /* 0x000fda0003f26070 */
[----:B------:R-:W-:Y:S01]  /*01e0*/  @P1 VIADD R5, R5, 0x1 ;  /* 0x0000000105051836 */ /* 0x000fe20000000000 */
[----:B------:R-:W-:-:S05]  /*01f0*/  @!P2 LOP3.LUT R5, RZ, R3, RZ, 0x33, !PT ;  /* 0x00000003ff05a212 */ /* 0x000fca00078e33ff */
[----:B------:R-:W-:-:S05]  /*0200*/  IMAD.IADD R5, R6, 0x1, R5 ;  /* 0x0000000106057824 */ /* 0x000fca00078e0205 */
[C---:B------:R-:W-:Y:S02]  /*0210*/  LOP3.LUT R2, R5.reuse, 0x3, RZ, 0xc0, !PT ;  /* 0x0000000305027812 */ /* 0x040fe400078ec0ff */
[----:B------:R-:W-:Y:S02]  /*0220*/  ISETP.GE.U32.AND P1, PT, R5, 0x3, PT ;  /* 0x000000030500780c */ /* 0x000fe40003f26070 */
[----:B------:R-:W-:Y:S02]  /*0230*/  ISETP.NE.AND P0, PT, R2, 0x3, PT ;  /* 0x000000030200780c */ /* 0x000fe40003f05270 */
[----:B------:R-:W-:-:S11]  /*0240*/  MOV R2, R0 ;  /* 0x0000000000027202 */ /* 0x000fd60000000f00 */
[----:B------:R-:W-:Y:S05]  /*0250*/  @!P0 BRA `(.L_x_3) ;  /* 0x0000000000348947 */ /* 0x000fea0003800000 */
[----:B------:R-:W0:Y:S01]  /*0260*/  S2UR UR5, SR_CgaCtaId ;  /* 0x00000000000579c3 */ /* 0x000e220000008800 */
[----:B------:R-:W-:Y:S01]  /*0270*/  VIADD R2, R5, 0x1 ;  /* 0x0000000105027836 */ /* 0x000fe20000000000 */
[----:B------:R-:W-:-:S04]  /*0280*/  UMOV UR4, 0x400 ;  /* 0x0000040000047882 */ /* 0x000fc80000000000 */
[----:B------:R-:W-:-:S05]  /*0290*/  LOP3.LUT R4, R2, 0x3, RZ, 0xc0, !PT ;  /* 0x0000000302047812 */ /* 0x000fca00078ec0ff */
[----:B------:R-:W-:Y:S02]  /*02a0*/  IMAD R2, R4, R3, R0 ;  /* 0x0000000304027224 */ /* 0x000fe400078e0200 */
[----:B------:R-:W-:Y:S01]  /*02b0*/  IMAD.MOV R5, RZ, RZ, -R4 ;  /* 0x000000ffff057224 */ /* 0x000fe200078e0a04 */
[----:B0-----:R-:W-:-:S06]  /*02c0*/  ULEA UR4, UR5, UR4, 0x18 ;  /* 0x0000000405047291 */ /* 0x001fcc000f8ec0ff */
[----:B------:R-:W-:-:S07]  /*02d0*/  LEA R4, R0, UR4, 0x2 ;  /* 0x0000000400047c11 */ /* 0x000fce000f8e10ff */
.L_x_4:
[----:B------:R-:W-:Y:S01]  /*02e0*/  VIADD R5, R5, 0x1 ;  /* 0x0000000105057836 */ /* 0x000fe20000000000 */
[----:B------:R0:W-:Y:S04]  /*02f0*/  STS [R4], RZ ;  /* 0x000000ff04007388 */ /* 0x0001e80000000800 */
[----:B------:R-:W-:Y:S01]  /*0300*/  ISETP.NE.AND P0, PT, R5, RZ, PT ;  /* 0x000000ff0500720c */ /* 0x000fe20003f05270 */
[----:B0-----:R-:W-:-:S12]  /*0310*/  IMAD R4, R3, 0x4, R4 ;  /* 0x0000000403047824 */ /* 0x001fd800078e0204 */
[----:B------:R-:W-:Y:S05]  /*0320*/  @P0 BRA `(.L_x_4) ;  /* 0xfffffffc00ec0947 */ /* 0x000fea000383ffff */
.L_x_3:
[----:B------:R-:W-:Y:S05]  /*0330*/  BSYNC.RECONVERGENT B1 ;  /* 0x0000000000017941 */ /* 0x000fea0003800200 */
.L_x_2:
[----:B------:R-:W-:Y:S05]  /*0340*/  @!P1 BRA `(.L_x_1) ;  /* 0x00000000003c9947 */ /* 0x000fea0003800000 */
[----:B------:R-:W0:Y:S01]  /*0350*/  S2UR UR5, SR_CgaCtaId ;  /* 0x00000000000579c3 */ /* 0x000e220000008800 */
[----:B------:R-:W-:Y:S02]  /*0360*/  UMOV UR4, 0x400 ;  /* 0x0000040000047882 */ /* 0x000fe40000000000 */
[----:B0-----:R-:W-:-:S06]  /*0370*/  ULEA UR4, UR5, UR4, 0x18 ;  /* 0x0000000405047291 */ /* 0x001fcc000f8ec0ff */
[----:B------:R-:W-:-:S07]  /*0380*/  LEA R4, R2, UR4, 0x2 ;  /* 0x0000000402047c11 */ /* 0x000fce000f8e10ff */
.L_x_5:
[C---:B------:R-:W-:Y:S01]  /*0390*/  LEA R5, R3.reuse, R4, 0x2 ;  /* 0x0000000403057211 */ /* 0x040fe200078e10ff */
[C-C-:B------:R-:W-:Y:S01]  /*03a0*/  IMAD R6, R3.reuse, 0x8, R4.reuse ;  /* 0x0000000803067824 */ /* 0x140fe200078e0204 */
[----:B------:R0:W-:Y:S01]  /*03b0*/  STS [R4], RZ ;  /* 0x000000ff04007388 */ /* 0x0001e20000000800 */
[C---:B------:R-:W-:Y:S02]  /*03c0*/  IMAD R7, R3.reuse, 0xc, R4 ;  /* 0x0000000c03077824 */ /* 0x040fe400078e0204 */
[C---:B------:R-:W-:Y:S01]  /*03d0*/  IMAD R2, R3.reuse, 0x4, R2 ;  /* 0x0000000403027824 */ /* 0x040fe200078e0202 */
[----:B------:R1:W-:Y:S04]  /*03e0*/  STS [R5], RZ ;  /* 0x000000ff05007388 */ /* 0x0003e80000000800 */
[----:B------:R1:W-:Y:S01]  /*03f0*/  STS [R6], RZ ;  /* 0x000000ff06007388 */ /* 0x0003e20000000800 */
[----:B------:R-:W-:Y:S01]  /*0400*/  ISETP.GE.U32.AND P0, PT, R2, 0x40, PT ;  /* 0x000000400200780c */ /* 0x000fe20003f06070 */
[----:B0-----:R-:W-:-:S02]  /*0410*/  IMAD R4, R3, 0x10, R4 ;  /* 0x0000001003047824 */ /* 0x001fc400078e0204 */
[----:B------:R1:W-:Y:S10]  /*0420*/  STS [R7], RZ ;  /* 0x000000ff07007388 */ /* 0x0003f40000000800 */
[----:B-1----:R-:W-:Y:S05]  /*0430*/  @!P0 BRA `(.L_x_5) ;  /* 0xfffffffc00d48947 */ /* 0x002fea000383ffff */
.L_x_1:
[----:B------:R-:W-:Y:S05]  /*0440*/  BSYNC.RECONVERGENT B0 ;  /* 0x0000000000007941 */ /* 0x000fea0003800200 */
.L_x_0:
[----:B------:R-:W-:Y:S01]  /*0450*/  BAR.SYNC.DEFER_BLOCKING 0x0 ;  /* 0x0000000000007b1d */ /* 0x000fe20000010000 */
[----:B------:R-:W-:Y:S02]  /*0460*/  ISETP.GT.AND P0, PT, R10, 0x7ffffff, PT ;  /* 0x07ffffff0a00780c */ /* 0x000fe40003f04270 */
[----:B------:R-:W-:-:S03]  /*0470*/  ISETP.GT.U32.AND P1, PT, R0, 0x3f, PT ;  /* 0x0000003f0000780c */ /* 0x000fc60003f24070 */
[----:B------:R-:W0:Y:S01]  /*0480*/  LDCU.64 UR6, c[0x0][0x358] ;  /* 0x00006b00ff0677ac */ /* 0x000e220008000a00 */
[----:B------:R-:W-:Y:S07]  /*0490*/  BSSY.RECONVERGENT B0, `(.L_x_6) ;  /* 0x0000013000007945 */ /* 0x000fee0003800200 */
[----:B------:R-:W-:Y:S05]  /*04a0*/  @P0 BRA `(.L_x_7) ;  /* 0x0000000000440947 */ /* 0x000fea0003800000 */
[----:B------:R-:W1:Y:S02]  /*04b0*/  LDCU.64 UR4, c[0x0][0x380] ;  /* 0x00007000ff0477ac */ /* 0x000e640008000a00 */
[----:B-1----:R-:W-:-:S04]  /*04c0*/  IADD3 R4, P0, PT, R10, UR4, RZ ;  /* 0x000000040a047c10 */ /* 0x002fc8000ff1e0ff */
[----:B------:R-:W-:-:S05]  /*04d0*/  LEA.HI.X.SX32 R5, R10, UR5, 0x1, P0 ;  /* 0x000000050a057c11 */ /* 0x000fca00080f0eff */
[----:B0-----:R-:W2:Y:S01]  /*04e0*/  LDG.E.S8 R4, desc[UR6][R4.64] ;  /* 0x0000000604047981 */ /* 0x001ea2000c1e1300 */
[----:B------:R-:W0:Y:S01]  /*04f0*/  S2UR UR5, SR_CgaCtaId ;  /* 0x00000000000579c3 */ /* 0x000e220000008800 */
[----:B------:R-:W-:Y:S02]  /*0500*/  UMOV UR4, 0x400 ;  /* 0x0000040000047882 */ /* 0x000fe40000000000 */
[----:B0-----:R-:W-:Y:S01]  /*0510*/  ULEA UR4, UR5, UR4, 0x18 ;  /* 0x0000000405047291 */ /* 0x001fe2000f8ec0ff */
[----:B--2---:R-:W-:-:S04]  /*0520*/  LEA R2, R4, 0xffffefc0, 0x6 ;  /* 0xffffefc004027811 */ /* 0x004fc800078e30ff */
[----:B------:R-:W-:-:S05]  /*0530*/  PRMT R2, R2, 0x9910, RZ ;  /* 0x0000991002027816 */ /* 0x000fca00000000ff */
[----:B------:R-:W-:-:S05]  /*0540*/  IMAD R7, R2, 0x147b, RZ ;  /* 0x0000147b02077824 */ /* 0x000fca00078e02ff */
[----:B------:R-:W-:-:S04]  /*0550*/  SHF.R.S32.HI R2, RZ, 0x10, R7 ;  /* 0x00000010ff027819 */ /* 0x000fc80000011407 */
[----:B------:R-:W-:-:S04]  /*0560*/  LOP3.LUT R2, R2, 0xffff, RZ, 0xc0, !PT ;  /* 0x0000ffff02027812 */ /* 0x000fc800078ec0ff */
[----:B------:R-:W-:-:S04]  /*0570*/  SHF.R.U32.HI R2, RZ, 0xf, R2 ;  /* 0x0000000fff027819 */ /* 0x000fc80000011602 */
[----:B------:R-:W-:-:S04]  /*0580*/  LEA.HI.SX32 R2, R7, R2, 0xe ;  /* 0x0000000207027211 */ /* 0x000fc800078f72ff */
[----:B------:R-:W-:-:S04]  /*0590*/  PRMT R2, R2, 0x9910, RZ ;  /* 0x0000991002027816 */ /* 0x000fc800000000ff */
[----:B------:R-:W-:-:S05]  /*05a0*/  LEA R2, R2, UR4, 0x2 ;  /* 0x0000000402027c11 */ /* 0x000fca000f8e10ff */
[----:B------:R1:W-:Y:S02]  /*05b0*/  ATOMS.POPC.INC.32 RZ, [R2+URZ] ;  /* 0x0000000002ff7f8c */ /* 0x0003e4000d8000ff */
.L_x_7:
[----:B0-----:R-:W-:Y:S05]  /*05c0*/  BSYNC.RECONVERGENT B0 ;  /* 0x0000000000007941 */ /* 0x001fea0003800200 */
.L_x_6:
[----:B------:R-:W-:Y:S06]  /*05d0*/  BAR.SYNC.DEFER_BLOCKING 0x0 ;  /* 0x0000000000007b1d */ /* 0x000fec0000010000 */
[----:B------:R-:W-:Y:S05]  /*05e0*/  @P1 EXIT ;  /* 0x000000000000194d */ /* 0x000fea0003800000 */
[----:B------:R-:W0:Y:S01]  /*05f0*/  I2F.U32.RP R8, R3 ;  /* 0x0000000300087306 */ /* 0x000e220000209000 */
[----:B-1----:R-:W-:Y:S01]  /*0600*/  IMAD.IADD R2, R0, 0x1, R3 ;  /* 0x0000000100027824 */ /* 0x002fe200078e0203 */
[----:B------:R-:W-:Y:S01]  /*0610*/  ISETP.NE.U32.AND P2, PT, R3, RZ, PT ;  /* 0x000000ff0300720c */ /* 0x000fe20003f45070 */
[----:B------:R-:W-:Y:S03]  /*0620*/  BSSY.RECONVERGENT B0, `(.L_x_8) ;  /* 0x000002b000007945 */ /* 0x000fe60003800200 */
[C---:B------:R-:W-:Y:S02]  /*0630*/  ISETP.GE.U32.AND P0, PT, R2.reuse, 0x40, PT ;  /* 0x000000400200780c */ /* 0x040fe40003f06070 */
[----:B------:R-:W-:Y:S01]  /*0640*/  VIMNMX.U32 R7, PT, PT, R2, 0x40, !PT ;  /* 0x0000004002077848 */ /* 0x000fe20007fe0000 */
[----:B0-----:R-:W0:Y:S02]  /*0650*/  MUFU.RCP R8, R8 ;  /* 0x0000000800087308 */ /* 0x001e240000001000 */
[----:B0-----:R-:W-:-:S06]  /*0660*/  VIADD R4, R8, 0xffffffe ;  /* 0x0ffffffe08047836 */ /* 0x001fcc0000000000 */
[----:B------:R0:W1:Y:S02]  /*0670*/  F2I.FTZ.U32.TRUNC.NTZ R5, R4 ;  /* 0x0000000400057305 */ /* 0x000064000021f000 */
[----:B0-----:R-:W-:Y:S01]  /*0680*/  IMAD.MOV.U32 R4, RZ, RZ, RZ ;  /* 0x000000ffff047224 */ /* 0x001fe200078e00ff */
[----:B-1----:R-:W-:-:S05]  /*0690*/  IADD3 R6, PT, PT, RZ, -R5, RZ ;  /* 0x80000005ff067210 */ /* 0x002fca0007ffe0ff */
[----:B------:R-:W-:Y:S01]  /*06a0*/  IMAD R9, R6, R3, RZ ;  /* 0x0000000306097224 */ /* 0x000fe200078e02ff */
[----:B------:R-:W-:-:S03]  /*06b0*/  SEL R6, RZ, 0x1, P0 ;  /* 0x00000001ff067807 */ /* 0x000fc60000000000 */
[----:B------:R-:W-:Y:S01]  /*06c0*/  IMAD.HI.U32 R9, R5, R9, R4 ;  /* 0x0000000905097227 */ /* 0x000fe200078e0004 */
[----:B------:R-:W-:-:S05]  /*06d0*/  IADD3 R2, PT, PT, R7, -R2, -R6 ;  /* 0x8000000207027210 */ /* 0x000fca0007ffe806 */
[----:B------:R-:W-:-:S04]  /*06e0*/  IMAD.HI.U32 R9, R9, R2, RZ ;  /* 0x0000000209097227 */ /* 0x000fc800078e00ff */
[----:B------:R-:W-:-:S04]  /*06f0*/  IMAD.MOV R4, RZ, RZ, -R9 ;  /* 0x000000ffff047224 */ /* 0x000fc800078e0a09 */
[----:B------:R-:W-:-:S05]  /*0700*/  IMAD R2, R3, R4, R2 ;  /* 0x0000000403027224 */ /* 0x000fca00078e0202 */
[----:B------:R-:W-:-:S13]  /*0710*/  ISETP.GE.U32.AND P0, PT, R2, R3, PT ;  /* 0x000000030200720c */ /* 0x000fda0003f06070 */
[----:B------:R-:W-:Y:S01]  /*0720*/  @P0 IMAD.IADD R2, R2, 0x1, -R3 ;  /* 0x0000000102020824 */ /* 0x000fe200078e0a03 */
[----:B------:R-:W-:-:S04]  /*0730*/  @P0 IADD3 R9, PT, PT, R9, 0x1, RZ ;  /* 0x0000000109090810 */ /* 0x000fc80007ffe0ff */
[----:B------:R-:W-:-:S13]  /*0740*/  ISETP.GE.U32.AND P1, PT, R2, R3, PT ;  /* 0x000000030200720c */ /* 0x000fda0003f26070 */
[----:B------:R-:W-:Y:S01]  /*0750*/  @P1 VIADD R9, R9, 0x1 ;  /* 0x0000000109091836 */ /* 0x000fe20000000000 */
[----:B------:R-:W-:-:S05]  /*0760*/  @!P2 LOP3.LUT R9, RZ, R3, RZ, 0x33, !PT ;  /* 0x00000003ff09a212 */ /* 0x000fca00078e33ff */
[----:B------:R-:W-:-:S05]  /*0770*/  IMAD.IADD R2, R6, 0x1, R9 ;  /* 0x0000000106027824 */ /* 0x000fca00078e0209 */
[C---:B------:R-:W-:Y:S02]  /*0780*/  LOP3.LUT R4, R2.reuse, 0x3, RZ, 0xc0, !PT ;  /* 0x0000000302047812 */ /* 0x040fe400078ec0ff */
[----:B------:R-:W-:Y:S02]  /*0790*/  ISETP.GE.U32.AND P1, PT, R2, 0x3, PT ;  /* 0x000000030200780c */ /* 0x000fe40003f26070 */
[----:B------:R-:W-:-:S13]  /*07a0*/  ISETP.NE.AND P0, PT, R4, 0x3, PT ;  /* 0x000000030400780c */ /* 0x000fda0003f05270 */
[----:B------:R-:W-:Y:S05]  /*07b0*/  @!P0 BRA `(.L_x_9) ;  /* 0x0000000000448947 */ /* 0x000fea0003800000 */
[----:B------:R-:W0:Y:S01]  /*07c0*/  S2UR UR5, SR_CgaCtaId ;  /* 0x00000000000579c3 */ /* 0x000e220000008800 */
[----:B------:R-:W-:Y:S01]  /*07d0*/  VIADD R2, R2, 0x1 ;  /* 0x0000000102027836 */ /* 0x000fe20000000000 */
[----:B------:R-:W-:-:S04]  /*07e0*/  UMOV UR4, 0x400 ;  /* 0x0000040000047882 */ /* 0x000fc80000000000 */
[----:B------:R-:W-:Y:S02]  /*07f0*/  LOP3.LUT R2, R2, 0x3, RZ, 0xc0, !PT ;  /* 0x0000000302027812 */ /* 0x000fe400078ec0ff */
[----:B------:R-:W1:Y:S02]  /*0800*/  LDC.64 R4, c[0x0][0x388] ;  /* 0x0000e200ff047b82 */ /* 0x000e640000000a00 */
[----:B------:R-:W-:Y:S01]  /*0810*/  IADD3 R7, PT, PT, -R2, RZ, RZ ;  /* 0x000000ff02077210 */ /* 0x000fe20007ffe1ff */
[----:B0-----:R-:W-:-:S06]  /*0820*/  ULEA UR4, UR5, UR4, 0x18 ;  /* 0x0000000405047291 */ /* 0x001fcc000f8ec0ff */
[C---:B------:R-:W-:Y:S01]  /*0830*/  LEA R6, R0.reuse, UR4, 0x2 ;  /* 0x0000000400067c11 */ /* 0x040fe2000f8e10ff */
[----:B-1----:R-:W-:-:S04]  /*0840*/  IMAD.WIDE.U32 R4, R0, 0x4, R4 ;  /* 0x0000000400047825 */ /* 0x002fc800078e0004 */
[----:B------:R-:W-:-:S07]  /*0850*/  IMAD R0, R2, R3, R0 ;  /* 0x0000000302007224 */ /* 0x000fce00078e0200 */
.L_x_10:
[----:B------:R0:W1:Y:S01]  /*0860*/  LDS R9, [R6] ;  /* 0x0000000006097984 */ /* 0x0000620000000800 */
[----:B------:R-:W-:-:S05]  /*0870*/  VIADD R7, R7, 0x1 ;  /* 0x0000000107077836 */ /* 0x000fca0000000000 */
[----:B------:R-:W-:Y:S01]  /*0880*/  ISETP.NE.AND P0, PT, R7, RZ, PT ;  /* 0x000000ff0700720c */ /* 0x000fe20003f05270 */
[C---:B0-----:R-:W-:Y:S01]  /*0890*/  IMAD R6, R3.reuse, 0x4, R6 ;  /* 0x0000000403067824 */ /* 0x041fe200078e0206 */
[----:B-1----:R0:W-:Y:S02]  /*08a0*/  REDG.E.ADD.STRONG.GPU desc[UR6][R4.64], R9 ;  /* 0x000000090400798e */ /* 0x0021e4000c12e106 */
[----:B0-----:R-:W-:-:S09]  /*08b0*/  IMAD.WIDE.U32 R4, R3, 0x4, R4 ;  /* 0x0000000403047825 */ /* 0x001fd200078e0004 */
[----:B------:R-:W-:Y:S05]  /*08c0*/  @P0 BRA `(.L_x_10) ;  /* 0xfffffffc00e40947 */ /* 0x000fea000383ffff */
.L_x_9:
[----:B------:R-:W-:Y:S05]  /*08d0*/  BSYNC.RECONVERGENT B0 ;  /* 0x0000000000007941 */ /* 0x000fea0003800200 */
.L_x_8:
[----:B------:R-:W-:Y:S05]  /*08e0*/  @!P1 EXIT ;  /* 0x000000000000994d */ /* 0x000fea0003800000 */
[----:B------:R-:W0:Y:S01]  /*08f0*/  S2UR UR5, SR_CgaCtaId ;  /* 0x00000000000579c3 */ /* 0x000e220000008800 */
[----:B------:R-:W-:Y:S01]  /*0900*/  UMOV UR4, 0x400 ;  /* 0x0000040000047882 */ /* 0x000fe20000000000 */
[C-C-:B------:R-:W-:Y:S01]  /*0910*/  IMAD R2, R3.reuse, 0x2, R0.reuse ;  /* 0x0000000203027824 */ /* 0x140fe200078e0200 */
[----:B------:R-:W-:Y:S01]  /*0920*/  IADD3 R15, PT, PT, R0, R3, RZ ;  /* 0x00000003000f7210 */ /* 0x000fe20007ffe0ff */
[----:B------:R-:W-:-:S04]  /*0930*/  IMAD R14, R3, 0x3, R0 ;  /* 0x00000003030e7824 */ /* 0x000fc800078e0200 */
[----:B------:R-:W1:Y:S01]  /*0940*/  LDC.64 R4, c[0x0][0x388] ;  /* 0x0000e200ff047b82 */ /* 0x000e620000000a00 */
[----:B0-----:R-:W-:-:S06]  /*0950*/  ULEA UR4, UR5, UR4, 0x18 ;  /* 0x0000000405047291 */ /* 0x001fcc000f8ec0ff */
[----:B------:R-:W-:-:S07]  /*0960*/  LEA R16, R0, UR4, 0x2 ;  /* 0x0000000400107c11 */ /* 0x000fce000f8e10ff */
.L_x_11:
[C-C-:B------:R-:W-:Y:S01]  /*0970*/  IMAD R18, R3.reuse, 0x4, R16.reuse ;  /* 0x0000000403127824 */ /* 0x140fe200078e0210 */
[----:B0-----:R0:W2:Y:S01]  /*0980*/  LDS R17, [R16] ;  /* 0x0000000010117984 */ /* 0x0010a20000000800 */
[C-C-:B------:R-:W-:Y:S02]  /*0990*/  IMAD R20, R3.reuse, 0x8, R16.reuse ;  /* 0x0000000803147824 */ /* 0x140fe400078e0210 */
[----:B------:R-:W-:Y:S01]  /*09a0*/  IMAD R22, R3, 0xc, R16 ;  /* 0x0000000c03167824 */ /* 0x000fe200078e0210 */
[----:B------:R-:W3:Y:S01]  /*09b0*/  LDS R19, [R18] ;  /* 0x0000000012137984 */ /* 0x000ee20000000800 */
[----:B-1----:R-:W-:-:S03]  /*09c0*/  IMAD.WIDE.U32 R6, R0, 0x4, R4 ;  /* 0x0000000400067825 */ /* 0x002fc600078e0004 */
[----:B------:R-:W1:Y:S01]  /*09d0*/  LDS R21, [R20] ;  /* 0x0000000014157984 */ /* 0x000e620000000800 */
[----:B------:R-:W-:-:S03]  /*09e0*/  IMAD.WIDE.U32 R8, R15, 0x4, R4 ;  /* 0x000000040f087825 */ /* 0x000fc600078e0004 */
[----:B------:R-:W4:Y:S01]  /*09f0*/  LDS R23, [R22] ;  /* 0x0000000016177984 */ /* 0x000f220000000800 */
[----:B------:R-:W-:Y:S01]  /*0a00*/  IADD3 R0, PT, PT, R3, R0, R3 ;  /* 0x0000000003007210 */ /* 0x000fe20007ffe003 */
[----:B------:R-:W-:-:S03]  /*0a10*/  IMAD.WIDE.U32 R10, R2, 0x4, R4 ;  /* 0x00000004020a7825 */ /* 0x000fc600078e0004 */
[----:B------:R-:W-:Y:S01]  /*0a20*/  IADD3 R0, PT, PT, R3, R0, R3 ;  /* 0x0000000003007210 */ /* 0x000fe20007ffe003 */
[----:B------:R-:W-:-:S03]  /*0a30*/  IMAD.WIDE.U32 R12, R14, 0x4, R4 ;  /* 0x000000040e0c7825 */ /* 0x000fc600078e0004 */
[----:B------:R-:W-:Y:S01]  /*0a40*/  ISETP.GE.U32.AND P0, PT, R0, 0x40, PT ;  /* 0x000000400000780c */ /* 0x000fe20003f06070 */
[C---:B------:R-:W-:Y:S01]  /*0a50*/  IMAD R2, R3.reuse, 0x4, R2 ;  /* 0x0000000403027824 */ /* 0x040fe200078e0202 */
[C---:B------:R-:W-:Y:S01]  /*0a60*/  LEA R14, R3.reuse, R14, 0x2 ;  /* 0x0000000e030e7211 */ /* 0x040fe200078e10ff */
[C---:B------:R-:W-:Y:S02]  /*0a70*/  IMAD R15, R3.reuse, 0x4, R15 ;  /* 0x00000004030f7824 */ /* 0x040fe400078e020f */
[----:B0-----:R-:W-:Y:S01]  /*0a80*/  IMAD R16, R3, 0x10, R16 ;  /* 0x0000001003107824 */ /* 0x001fe200078e0210 */
[----:B--2---:R0:W-:Y:S04]  /*0a90*/  REDG.E.ADD.STRONG.GPU desc[UR6][R6.64], R17 ;  /* 0x000000110600798e */ /* 0x0041e8000c12e106 */
[----:B---3--:R0:W-:Y:S04]  /*0aa0*/  REDG.E.ADD.STRONG.GPU desc[UR6][R8.64], R19 ;  /* 0x000000130800798e */ /* 0x0081e8000c12e106 */
[----:B-1----:R0:W-:Y:S04]  /*0ab0*/  REDG.E.ADD.STRONG.GPU desc[UR6][R10.64], R21 ;  /* 0x000000150a00798e */ /* 0x0021e8000c12e106 */
[----:B----4-:R0:W-:Y:S01]  /*0ac0*/  REDG.E.ADD.STRONG.GPU desc[UR6][R12.64], R23 ;  /* 0x000000170c00798e */ /* 0x0101e2000c12e106 */
[----:B------:R-:W-:Y:S05]  /*0ad0*/  @!P0 BRA `(.L_x_11) ;  /* 0xfffffffc00a48947 */ /* 0x000fea000383ffff */
[----:B------:R-:W-:Y:S05]  /*0ae0*/  EXIT ;  /* 0x000000000000794d */ /* 0x000fea0003800000 */
.L_x_12:
[----:B------:R-:W-:-:S00]  /*0af0*/  BRA `(.L_x_12) ;  /* 0xfffffffc00fc7947 */ /* 0x000fc0000383ffff */
[----:B------:R-:W-:-:S00]  /*0b00*/  NOP ;  /* 0x0000000000007918 */ /* 0x000fc00000000000 */
[----:B------:R-:W-:-:S00]  /*0b10*/  NOP ;  /* 0x0000000000007918 */ /* 0x000fc00000000000 */
[----:B------:R-:W-:-:S00]  /*0b20*/  NOP ;  /* 0x0000000000007918 */ /* 0x000fc00000000000 */
[----:B------:R-:W-:-:S00]  /*0b30*/  NOP ;  /* 0x0000000000007918 */ /* 0x000fc00000000000 */
[----:B------:R-:W-:-:S00]  /*0b40*/  NOP ;  /* 0x0000000000007918 */ /* 0x000fc00000000000 */
[----:B------:R-:W-:-:S00]  /*0b50*/  NOP ;  /* 0x0000000000007918 */ /* 0x000fc00000000000 */
[----:B------:R-:W-:-:S00]  /*0b60*/  NOP ;  /* 0x0000000000007918 */ /* 0x000fc00000000000 */
[----:B------:R-:W-:-:S00]  /*0b70*/  NOP ;  /* 0x0000000000007918 */ /* 0x000fc00000000000 */
.L_x_13:


//--------------------- .nv.shared._Z16histogram_kernelPKcPj --------------------------
	.section	.nv.shared._Z16histogram_kernelPKcPj,"aw",@nobits
	.sectionflags	@""
	.align	4
.nv.shared._Z16histogram_kernelPKcPj:
	.zero		1280


//--------------------- .nv.shared.reserved.0     --------------------------
	.section	.nv.shared.reserved.0,"aw",@nobits
	.weak		__nv_reservedSMEM_offset_0_alias
	.size		__nv_reservedSMEM_offset_0_alias, 0, 64
	.other		__nv_reservedSMEM_offset_0_alias,@"STO_CUDA_RESERVED_SHARED STV_DEFAULT"
__nv_reservedSMEM_offset_0_alias:
	.zero		0
	.zero		64


//--------------------- .nv.constant0._Z16histogram_kernelPKcPj --------------------------
	.section	.nv.constant0._Z16histogram_kernelPKcPj,"a",@progbits
	.sectionflags	@""
	.align	4
.nv.constant0._Z16histogram_kernelPKcPj:
	.zero		912


//--------------------- SYMBOLS --------------------------

	.type		.nv.reservedSmem.offset0,@object
	.size		.nv.reservedSmem.offset0,0x4
	.type		.nv.reservedSmem.cap,@object
	.size		.nv.reservedSmem.cap,0x4
